//
// Generated by NVIDIA NVVM Compiler
//
// Compiler Build ID: CL-36424714
// Cuda compilation tools, release 13.0, V13.0.88
// Based on NVVM 20.0.0
//

.version 9.0
.target sm_100
.address_size 64

	// .globl	_ZN3cub18CUB_300001_SM_10006detail11EmptyKernelIvEEvv
.global .align 1 .b8 _ZN41_INTERNAL_e4f623e7_4_k_cu_ddb05b19_1428574cuda3std3__45__cpo5beginE[1];
.global .align 1 .b8 _ZN41_INTERNAL_e4f623e7_4_k_cu_ddb05b19_1428574cuda3std3__45__cpo3endE[1];
.global .align 1 .b8 _ZN41_INTERNAL_e4f623e7_4_k_cu_ddb05b19_1428574cuda3std3__45__cpo6cbeginE[1];
.global .align 1 .b8 _ZN41_INTERNAL_e4f623e7_4_k_cu_ddb05b19_1428574cuda3std3__45__cpo4cendE[1];
.global .align 1 .b8 _ZN41_INTERNAL_e4f623e7_4_k_cu_ddb05b19_1428574cuda3std3__45__cpo6rbeginE[1];
.global .align 1 .b8 _ZN41_INTERNAL_e4f623e7_4_k_cu_ddb05b19_1428574cuda3std3__45__cpo4rendE[1];
.global .align 1 .b8 _ZN41_INTERNAL_e4f623e7_4_k_cu_ddb05b19_1428574cuda3std3__45__cpo7crbeginE[1];
.global .align 1 .b8 _ZN41_INTERNAL_e4f623e7_4_k_cu_ddb05b19_1428574cuda3std3__45__cpo5crendE[1];
.global .align 1 .b8 _ZN41_INTERNAL_e4f623e7_4_k_cu_ddb05b19_1428574cuda3std3__443_GLOBAL__N__e4f623e7_4_k_cu_ddb05b19_1428576ignoreE[1];
.global .align 1 .b8 _ZN41_INTERNAL_e4f623e7_4_k_cu_ddb05b19_1428574cuda3std3__419piecewise_constructE[1];
.global .align 1 .b8 _ZN41_INTERNAL_e4f623e7_4_k_cu_ddb05b19_1428574cuda3std3__48in_placeE[1];
.global .align 1 .b8 _ZN41_INTERNAL_e4f623e7_4_k_cu_ddb05b19_1428574cuda3std3__420unreachable_sentinelE[1];
.global .align 1 .b8 _ZN41_INTERNAL_e4f623e7_4_k_cu_ddb05b19_1428574cuda3std3__47nulloptE[1];
.global .align 1 .b8 _ZN41_INTERNAL_e4f623e7_4_k_cu_ddb05b19_1428574cuda3std3__48unexpectE[1];
.global .align 1 .b8 _ZN41_INTERNAL_e4f623e7_4_k_cu_ddb05b19_1428574cuda3std6ranges3__45__cpo4swapE[1];
.global .align 1 .b8 _ZN41_INTERNAL_e4f623e7_4_k_cu_ddb05b19_1428574cuda3std6ranges3__45__cpo9iter_moveE[1];
.global .align 1 .b8 _ZN41_INTERNAL_e4f623e7_4_k_cu_ddb05b19_1428574cuda3std6ranges3__45__cpo5beginE[1];
.global .align 1 .b8 _ZN41_INTERNAL_e4f623e7_4_k_cu_ddb05b19_1428574cuda3std6ranges3__45__cpo3endE[1];
.global .align 1 .b8 _ZN41_INTERNAL_e4f623e7_4_k_cu_ddb05b19_1428574cuda3std6ranges3__45__cpo6cbeginE[1];
.global .align 1 .b8 _ZN41_INTERNAL_e4f623e7_4_k_cu_ddb05b19_1428574cuda3std6ranges3__45__cpo4cendE[1];
.global .align 1 .b8 _ZN41_INTERNAL_e4f623e7_4_k_cu_ddb05b19_1428574cuda3std6ranges3__45__cpo7advanceE[1];
.global .align 1 .b8 _ZN41_INTERNAL_e4f623e7_4_k_cu_ddb05b19_1428574cuda3std6ranges3__45__cpo9iter_swapE[1];
.global .align 1 .b8 _ZN41_INTERNAL_e4f623e7_4_k_cu_ddb05b19_1428574cuda3std6ranges3__45__cpo4nextE[1];
.global .align 1 .b8 _ZN41_INTERNAL_e4f623e7_4_k_cu_ddb05b19_1428574cuda3std6ranges3__45__cpo4prevE[1];
.global .align 1 .b8 _ZN41_INTERNAL_e4f623e7_4_k_cu_ddb05b19_1428574cuda3std6ranges3__45__cpo4dataE[1];
.global .align 1 .b8 _ZN41_INTERNAL_e4f623e7_4_k_cu_ddb05b19_1428574cuda3std6ranges3__45__cpo5cdataE[1];
.global .align 1 .b8 _ZN41_INTERNAL_e4f623e7_4_k_cu_ddb05b19_1428574cuda3std6ranges3__45__cpo4sizeE[1];
.global .align 1 .b8 _ZN41_INTERNAL_e4f623e7_4_k_cu_ddb05b19_1428574cuda3std6ranges3__45__cpo5ssizeE[1];
.global .align 1 .b8 _ZN41_INTERNAL_e4f623e7_4_k_cu_ddb05b19_1428574cuda3std6ranges3__45__cpo8distanceE[1];
.global .align 1 .b8 _ZN41_INTERNAL_e4f623e7_4_k_cu_ddb05b19_1428576thrust24THRUST_300001_SM_1000_NS8cuda_cub3parE[1];
.global .align 1 .b8 _ZN41_INTERNAL_e4f623e7_4_k_cu_ddb05b19_1428576thrust24THRUST_300001_SM_1000_NS8cuda_cub10par_nosyncE[1];
.global .align 1 .b8 _ZN41_INTERNAL_e4f623e7_4_k_cu_ddb05b19_1428576thrust24THRUST_300001_SM_1000_NS6system6detail10sequential3seqE[1];
.global .align 1 .b8 _ZN41_INTERNAL_e4f623e7_4_k_cu_ddb05b19_1428576thrust24THRUST_300001_SM_1000_NS6system3cpp3parE[1];
.global .align 1 .b8 _ZN41_INTERNAL_e4f623e7_4_k_cu_ddb05b19_1428576thrust24THRUST_300001_SM_1000_NS12placeholders2_1E[1];
.global .align 1 .b8 _ZN41_INTERNAL_e4f623e7_4_k_cu_ddb05b19_1428576thrust24THRUST_300001_SM_1000_NS12placeholders2_2E[1];
.global .align 1 .b8 _ZN41_INTERNAL_e4f623e7_4_k_cu_ddb05b19_1428576thrust24THRUST_300001_SM_1000_NS12placeholders2_3E[1];
.global .align 1 .b8 _ZN41_INTERNAL_e4f623e7_4_k_cu_ddb05b19_1428576thrust24THRUST_300001_SM_1000_NS12placeholders2_4E[1];
.global .align 1 .b8 _ZN41_INTERNAL_e4f623e7_4_k_cu_ddb05b19_1428576thrust24THRUST_300001_SM_1000_NS12placeholders2_5E[1];
.global .align 1 .b8 _ZN41_INTERNAL_e4f623e7_4_k_cu_ddb05b19_1428576thrust24THRUST_300001_SM_1000_NS12placeholders2_6E[1];
.global .align 1 .b8 _ZN41_INTERNAL_e4f623e7_4_k_cu_ddb05b19_1428576thrust24THRUST_300001_SM_1000_NS12placeholders2_7E[1];
.global .align 1 .b8 _ZN41_INTERNAL_e4f623e7_4_k_cu_ddb05b19_1428576thrust24THRUST_300001_SM_1000_NS12placeholders2_8E[1];
.global .align 1 .b8 _ZN41_INTERNAL_e4f623e7_4_k_cu_ddb05b19_1428576thrust24THRUST_300001_SM_1000_NS12placeholders2_9E[1];
.global .align 1 .b8 _ZN41_INTERNAL_e4f623e7_4_k_cu_ddb05b19_1428576thrust24THRUST_300001_SM_1000_NS12placeholders3_10E[1];
.global .align 1 .b8 _ZN41_INTERNAL_e4f623e7_4_k_cu_ddb05b19_1428576thrust24THRUST_300001_SM_1000_NS3seqE[1];
.global .align 1 .b8 _ZN41_INTERNAL_e4f623e7_4_k_cu_ddb05b19_1428576thrust24THRUST_300001_SM_1000_NS6deviceE[1];

.visible .entry _ZN3cub18CUB_300001_SM_10006detail11EmptyKernelIvEEvv()
{


	ret;

}


// ===== COMPILED SASS (sm_100) =====

	.target	sm_100

	.elftype	@"ET_EXEC"


//--------------------- .note.nv.tkinfo           --------------------------
	.section	.note.nv.tkinfo,"",@"SHT_NOTE"
	.sectionflags	@"SHF_NOTE_NV_TKINFO"
	.tkinfo
        /*0018*/ 	.word	0x00000002
        /*0030*/ 	.string	""
        /*0030*/ 	.string	"ptxas"
        /*0030*/ 	.string	"Cuda compilation tools, release 13.0, V13.0.88"
        /*0030*/ 	.string	"Build cuda_13.0.r13.0/compiler.36424714_0"
        /*0030*/ 	.string	"-arch sm_100 -m 64 "



//--------------------- .note.nv.cuinfo           --------------------------
	.section	.note.nv.cuinfo,"",@"SHT_NOTE"
	.sectionflags	@"SHF_NOTE_NV_CUINFO"
        /*0018*/ 	.short	0x0002
        /*001a*/ 	.short	0x0064
        /*001c*/ 	.short	0x0082
	.zero		2


//--------------------- .nv.info                  --------------------------
	.section	.nv.info,"",@"SHT_CUDA_INFO"
	.align	4


	//----- nvinfo : EIATTR_REGCOUNT
	.align		4
        /*0000*/ 	.byte	0x04, 0x2f
        /*0002*/ 	.short	(.L_46 - .L_45)
	.align		4
.L_45:
        /*0004*/ 	.word	index@(_ZN3cub18CUB_300001_SM_10006detail11EmptyKernelIvEEvv)
        /*0008*/ 	.word	0x00000004


	//----- nvinfo : EIATTR_FRAME_SIZE
	.align		4
.L_46:
        /*000c*/ 	.byte	0x04, 0x11
        /*000e*/ 	.short	(.L_48 - .L_47)
	.align		4
.L_47:
        /*0010*/ 	.word	index@(_ZN3cub18CUB_300001_SM_10006detail11EmptyKernelIvEEvv)
        /*0014*/ 	.word	0x00000000


	//----- nvinfo : EIATTR_MIN_STACK_SIZE
	.align		4
.L_48:
        /*0018*/ 	.byte	0x04, 0x12
        /*001a*/ 	.short	(.L_50 - .L_49)
	.align		4
.L_49:
        /*001c*/ 	.word	index@(_ZN3cub18CUB_300001_SM_10006detail11EmptyKernelIvEEvv)
        /*0020*/ 	.word	0x00000000
.L_50:


//--------------------- .nv.compat                --------------------------
	.section	.nv.compat,"",@"SHT_CUDA_COMPAT_INFO"
	.align	4
        /*0000*/ 	.byte	0x02, 0x09, 0x00, 0x00, 0x02, 0x02, 0x01, 0x00, 0x02, 0x05, 0x05, 0x00, 0x03, 0x07, 0x01, 0x01
        /*0010*/ 	.byte	0x02, 0x03, 0x00, 0x00, 0x02, 0x06, 0x01, 0x00, 0x04, 0x0b, 0x08, 0x00, 0x09, 0x00, 0x00, 0x00
        /*0020*/ 	.byte	0x00, 0x00, 0x00, 0x00


//--------------------- .nv.info._ZN3cub18CUB_300001_SM_10006detail11EmptyKernelIvEEvv --------------------------
	.section	.nv.info._ZN3cub18CUB_300001_SM_10006detail11EmptyKernelIvEEvv,"",@"SHT_CUDA_INFO"
	.sectionflags	@""
	.align	4


	//----- nvinfo : EIATTR_CUDA_API_VERSION
	.align		4
        /*0000*/ 	.byte	0x04, 0x37
        /*0002*/ 	.short	(.L_52 - .L_51)
.L_51:
        /*0004*/ 	.word	0x00000082


	//----- nvinfo : EIATTR_SPARSE_MMA_MASK
	.align		4
.L_52:
        /*0008*/ 	.byte	0x03, 0x50
        /*000a*/ 	.short	0x0000


	//----- nvinfo : EIATTR_MAXREG_COUNT
	.align		4
        /*000c*/ 	.byte	0x03, 0x1b
        /*000e*/ 	.short	0x00ff


	//----- nvinfo : EIATTR_MERCURY_ISA_VERSION
	.align		4
        /*0010*/ 	.byte	0x03, 0x5f
        /*0012*/ 	.short	0x0101


	//----- nvinfo : EIATTR_VRC_CTA_INIT_COUNT
	.align		4
        /*0014*/ 	.byte	0x02, 0x4a
	.zero		1
	.zero		1


	//----- nvinfo : EIATTR_EXIT_INSTR_OFFSETS
	.align		4
        /*0018*/ 	.byte	0x04, 0x1c
        /*001a*/ 	.short	(.L_54 - .L_53)


	//   ....[0]....
.L_53:
        /*001c*/ 	.word	0x00000010


	//----- nvinfo : EIATTR_SW_WAR
	.align		4
.L_54:
        /*0020*/ 	.byte	0x04, 0x36
        /*0022*/ 	.short	(.L_56 - .L_55)
.L_55:
        /*0024*/ 	.word	0x00000008
.L_56:


//--------------------- .nv.callgraph             --------------------------
	.section	.nv.callgraph,"",@"SHT_CUDA_CALLGRAPH"
	.align	4
	.sectionentsize	8
	.align		4
        /*0000*/ 	.word	0x00000000
	.align		4
        /*0004*/ 	.word	0xffffffff
	.align		4
        /*0008*/ 	.word	0x00000000
	.align		4
        /*000c*/ 	.word	0xfffffffe
	.align		4
        /*0010*/ 	.word	0x00000000
	.align		4
        /*0014*/ 	.word	0xfffffffd
	.align		4
        /*0018*/ 	.word	0x00000000
	.align		4
        /*001c*/ 	.word	0xfffffffc


//--------------------- .nv.constant4             --------------------------
	.section	.nv.constant4,"a",@progbits
	.align	8
	.align		8
.nv.constant4:
        /*0000*/ 	.dword	_ZN41_INTERNAL_e4f623e7_4_k_cu_ddb05b19_1432334cuda3std3__45__cpo5beginE
	.align		8
        /*0008*/ 	.dword	_ZN41_INTERNAL_e4f623e7_4_k_cu_ddb05b19_1432334cuda3std3__45__cpo3endE
	.align		8
        /*0010*/ 	.dword	_ZN41_INTERNAL_e4f623e7_4_k_cu_ddb05b19_1432334cuda3std3__45__cpo6cbeginE
	.align		8
        /*0018*/ 	.dword	_ZN41_INTERNAL_e4f623e7_4_k_cu_ddb05b19_1432334cuda3std3__45__cpo4cendE
	.align		8
        /*0020*/ 	.dword	_ZN41_INTERNAL_e4f623e7_4_k_cu_ddb05b19_1432334cuda3std3__45__cpo6rbeginE
	.align		8
        /*0028*/ 	.dword	_ZN41_INTERNAL_e4f623e7_4_k_cu_ddb05b19_1432334cuda3std3__45__cpo4rendE
	.align		8
        /*0030*/ 	.dword	_ZN41_INTERNAL_e4f623e7_4_k_cu_ddb05b19_1432334cuda3std3__45__cpo7crbeginE
	.align		8
        /*0038*/ 	.dword	_ZN41_INTERNAL_e4f623e7_4_k_cu_ddb05b19_1432334cuda3std3__45__cpo5crendE
	.align		8
        /*0040*/ 	.dword	_ZN41_INTERNAL_e4f623e7_4_k_cu_ddb05b19_1432334cuda3std3__443_GLOBAL__N__e4f623e7_4_k_cu_ddb05b19_1432336ignoreE
	.align		8
        /*0048*/ 	.dword	_ZN41_INTERNAL_e4f623e7_4_k_cu_ddb05b19_1432334cuda3std3__419piecewise_constructE
	.align		8
        /*0050*/ 	.dword	_ZN41_INTERNAL_e4f623e7_4_k_cu_ddb05b19_1432334cuda3std3__48in_placeE
	.align		8
        /*0058*/ 	.dword	_ZN41_INTERNAL_e4f623e7_4_k_cu_ddb05b19_1432334cuda3std3__420unreachable_sentinelE
	.align		8
        /*0060*/ 	.dword	_ZN41_INTERNAL_e4f623e7_4_k_cu_ddb05b19_1432334cuda3std3__47nulloptE
	.align		8
        /*0068*/ 	.dword	_ZN41_INTERNAL_e4f623e7_4_k_cu_ddb05b19_1432334cuda3std3__48unexpectE
	.align		8
        /*0070*/ 	.dword	_ZN41_INTERNAL_e4f623e7_4_k_cu_ddb05b19_1432334cuda3std6ranges3__45__cpo4swapE
	.align		8
        /*0078*/ 	.dword	_ZN41_INTERNAL_e4f623e7_4_k_cu_ddb05b19_1432334cuda3std6ranges3__45__cpo9iter_moveE
	.align		8
        /*0080*/ 	.dword	_ZN41_INTERNAL_e4f623e7_4_k_cu_ddb05b19_1432334cuda3std6ranges3__45__cpo5beginE
	.align		8
        /*0088*/ 	.dword	_ZN41_INTERNAL_e4f623e7_4_k_cu_ddb05b19_1432334cuda3std6ranges3__45__cpo3endE
	.align		8
        /*0090*/ 	.dword	_ZN41_INTERNAL_e4f623e7_4_k_cu_ddb05b19_1432334cuda3std6ranges3__45__cpo6cbeginE
	.align		8
        /*0098*/ 	.dword	_ZN41_INTERNAL_e4f623e7_4_k_cu_ddb05b19_1432334cuda3std6ranges3__45__cpo4cendE
	.align		8
        /*00a0*/ 	.dword	_ZN41_INTERNAL_e4f623e7_4_k_cu_ddb05b19_1432334cuda3std6ranges3__45__cpo7advanceE
	.align		8
        /*00a8*/ 	.dword	_ZN41_INTERNAL_e4f623e7_4_k_cu_ddb05b19_1432334cuda3std6ranges3__45__cpo9iter_swapE
	.align		8
        /*00b0*/ 	.dword	_ZN41_INTERNAL_e4f623e7_4_k_cu_ddb05b19_1432334cuda3std6ranges3__45__cpo4nextE
	.align		8
        /*00b8*/ 	.dword	_ZN41_INTERNAL_e4f623e7_4_k_cu_ddb05b19_1432334cuda3std6ranges3__45__cpo4prevE
	.align		8
        /*00c0*/ 	.dword	_ZN41_INTERNAL_e4f623e7_4_k_cu_ddb05b19_1432334cuda3std6ranges3__45__cpo4dataE
	.align		8
        /*00c8*/ 	.dword	_ZN41_INTERNAL_e4f623e7_4_k_cu_ddb05b19_1432334cuda3std6ranges3__45__cpo5cdataE
	.align		8
        /*00d0*/ 	.dword	_ZN41_INTERNAL_e4f623e7_4_k_cu_ddb05b19_1432334cuda3std6ranges3__45__cpo4sizeE
	.align		8
        /*00d8*/ 	.dword	_ZN41_INTERNAL_e4f623e7_4_k_cu_ddb05b19_1432334cuda3std6ranges3__45__cpo5ssizeE
	.align		8
        /*00e0*/ 	.dword	_ZN41_INTERNAL_e4f623e7_4_k_cu_ddb05b19_1432334cuda3std6ranges3__45__cpo8distanceE
	.align		8
        /*00e8*/ 	.dword	_ZN41_INTERNAL_e4f623e7_4_k_cu_ddb05b19_1432336thrust24THRUST_300001_SM_1000_NS8cuda_cub3parE
	.align		8
        /*00f0*/ 	.dword	_ZN41_INTERNAL_e4f623e7_4_k_cu_ddb05b19_1432336thrust24THRUST_300001_SM_1000_NS8cuda_cub10par_nosyncE
	.align		8
        /*00f8*/ 	.dword	_ZN41_INTERNAL_e4f623e7_4_k_cu_ddb05b19_1432336thrust24THRUST_300001_SM_1000_NS6system6detail10sequential3seqE
	.align		8
        /*0100*/ 	.dword	_ZN41_INTERNAL_e4f623e7_4_k_cu_ddb05b19_1432336thrust24THRUST_300001_SM_1000_NS6system3cpp3parE
	.align		8
        /*0108*/ 	.dword	_ZN41_INTERNAL_e4f623e7_4_k_cu_ddb05b19_1432336thrust24THRUST_300001_SM_1000_NS12placeholders2_1E
	.align		8
        /*0110*/ 	.dword	_ZN41_INTERNAL_e4f623e7_4_k_cu_ddb05b19_1432336thrust24THRUST_300001_SM_1000_NS12placeholders2_2E
	.align		8
        /*0118*/ 	.dword	_ZN41_INTERNAL_e4f623e7_4_k_cu_ddb05b19_1432336thrust24THRUST_300001_SM_1000_NS12placeholders2_3E
	.align		8
        /*0120*/ 	.dword	_ZN41_INTERNAL_e4f623e7_4_k_cu_ddb05b19_1432336thrust24THRUST_300001_SM_1000_NS12placeholders2_4E
	.align		8
        /*0128*/ 	.dword	_ZN41_INTERNAL_e4f623e7_4_k_cu_ddb05b19_1432336thrust24THRUST_300001_SM_1000_NS12placeholders2_5E
	.align		8
        /*0130*/ 	.dword	_ZN41_INTERNAL_e4f623e7_4_k_cu_ddb05b19_1432336thrust24THRUST_300001_SM_1000_NS12placeholders2_6E
	.align		8
        /*0138*/ 	.dword	_ZN41_INTERNAL_e4f623e7_4_k_cu_ddb05b19_1432336thrust24THRUST_300001_SM_1000_NS12placeholders2_7E
	.align		8
        /*0140*/ 	.dword	_ZN41_INTERNAL_e4f623e7_4_k_cu_ddb05b19_1432336thrust24THRUST_300001_SM_1000_NS12placeholders2_8E
	.align		8
        /*0148*/ 	.dword	_ZN41_INTERNAL_e4f623e7_4_k_cu_ddb05b19_1432336thrust24THRUST_300001_SM_1000_NS12placeholders2_9E
	.align		8
        /*0150*/ 	.dword	_ZN41_INTERNAL_e4f623e7_4_k_cu_ddb05b19_1432336thrust24THRUST_300001_SM_1000_NS12placeholders3_10E
	.align		8
        /*0158*/ 	.dword	_ZN41_INTERNAL_e4f623e7_4_k_cu_ddb05b19_1432336thrust24THRUST_300001_SM_1000_NS3seqE
	.align		8
        /*0160*/ 	.dword	_ZN41_INTERNAL_e4f623e7_4_k_cu_ddb05b19_1432336thrust24THRUST_300001_SM_1000_NS6deviceE


//--------------------- .text._ZN3cub18CUB_300001_SM_10006detail11EmptyKernelIvEEvv --------------------------
	.section	.text._ZN3cub18CUB_300001_SM_10006detail11EmptyKernelIvEEvv,"ax",@progbits
	.align	128
        .global         _ZN3cub18CUB_300001_SM_10006detail11EmptyKernelIvEEvv
        .type           _ZN3cub18CUB_300001_SM_10006detail11EmptyKernelIvEEvv,@function
        .size           _ZN3cub18CUB_300001_SM_10006detail11EmptyKernelIvEEvv,(.L_x_1 - _ZN3cub18CUB_300001_SM_10006detail11EmptyKernelIvEEvv)
        .other          _ZN3cub18CUB_300001_SM_10006detail11EmptyKernelIvEEvv,@"STO_CUDA_ENTRY STV_DEFAULT"
_ZN3cub18CUB_300001_SM_10006detail11EmptyKernelIvEEvv:
.text._ZN3cub18CUB_300001_SM_10006detail11EmptyKernelIvEEvv:
[----:B------:R-:W-:Y:S01]  /*0000*/  LDC R1, c[0x0][0x37c] ;  /* 0x0000df00ff017b82 */ /* 0x000fe20000000800 */
[----:B------:R-:W-:Y:S05]  /*0010*/  EXIT ;  /* 0x000000000000794d */ /* 0x000fea0003800000 */
.L_x_0:
[----:B------:R-:W-:-:S00]  /*0020*/  BRA `(.L_x_0) ;  /* 0xfffffffc00fc7947 */ /* 0x000fc0000383ffff */
[----:B------:R-:W-:-:S00]  /*0030*/  NOP ;  /* 0x0000000000007918 */ /* 0x000fc00000000000 */
        /* <DEDUP_REMOVED lines=12> */
.L_x_1:


//--------------------- .nv.shared.reserved.0     --------------------------
	.section	.nv.shared.reserved.0,"aw",@nobits
	.weak		__nv_reservedSMEM_offset_0_alias
	.size		__nv_reservedSMEM_offset_0_alias, 0, 64
	.other		__nv_reservedSMEM_offset_0_alias,@"STO_CUDA_RESERVED_SHARED STV_DEFAULT"
__nv_reservedSMEM_offset_0_alias:
	.zero		0
	.zero		64


//--------------------- .nv.global                --------------------------
	.section	.nv.global,"aw",@nobits
.nv.global:
	.type		_ZN41_INTERNAL_e4f623e7_4_k_cu_ddb05b19_1432336thrust24THRUST_300001_SM_1000_NS12placeholders2_8E,@object
	.size		_ZN41_INTERNAL_e4f623e7_4_k_cu_ddb05b19_1432336thrust24THRUST_300001_SM_1000_NS12placeholders2_8E,(_ZN41_INTERNAL_e4f623e7_4_k_cu_ddb05b19_1432334cuda3std3__443_GLOBAL__N__e4f623e7_4_k_cu_ddb05b19_1432336ignoreE - _ZN41_INTERNAL_e4f623e7_4_k_cu_ddb05b19_1432336thrust24THRUST_300001_SM_1000_NS12placeholders2_8E)
_ZN41_INTERNAL_e4f623e7_4_k_cu_ddb05b19_1432336thrust24THRUST_300001_SM_1000_NS12placeholders2_8E:
	.zero		1
	.type		_ZN41_INTERNAL_e4f623e7_4_k_cu_ddb05b19_1432334cuda3std3__443_GLOBAL__N__e4f623e7_4_k_cu_ddb05b19_1432336ignoreE,@object
	.size		_ZN41_INTERNAL_e4f623e7_4_k_cu_ddb05b19_1432334cuda3std3__443_GLOBAL__N__e4f623e7_4_k_cu_ddb05b19_1432336ignoreE,(_ZN41_INTERNAL_e4f623e7_4_k_cu_ddb05b19_1432334cuda3std6ranges3__45__cpo4dataE - _ZN41_INTERNAL_e4f623e7_4_k_cu_ddb05b19_1432334cuda3std3__443_GLOBAL__N__e4f623e7_4_k_cu_ddb05b19_1432336ignoreE)
_ZN41_INTERNAL_e4f623e7_4_k_cu_ddb05b19_1432334cuda3std3__443_GLOBAL__N__e4f623e7_4_k_cu_ddb05b19_1432336ignoreE:
	.zero		1
	.type		_ZN41_INTERNAL_e4f623e7_4_k_cu_ddb05b19_1432334cuda3std6ranges3__45__cpo4dataE,@object
	.size		_ZN41_INTERNAL_e4f623e7_4_k_cu_ddb05b19_1432334cuda3std6ranges3__45__cpo4dataE,(_ZN41_INTERNAL_e4f623e7_4_k_cu_ddb05b19_1432336thrust24THRUST_300001_SM_1000_NS6system3cpp3parE - _ZN41_INTERNAL_e4f623e7_4_k_cu_ddb05b19_1432334cuda3std6ranges3__45__cpo4dataE)
_ZN41_INTERNAL_e4f623e7_4_k_cu_ddb05b19_1432334cuda3std6ranges3__45__cpo4dataE:
	.zero		1
	.type		_ZN41_INTERNAL_e4f623e7_4_k_cu_ddb05b19_1432336thrust24THRUST_300001_SM_1000_NS6system3cpp3parE,@object
	.size		_ZN41_INTERNAL_e4f623e7_4_k_cu_ddb05b19_1432336thrust24THRUST_300001_SM_1000_NS6system3cpp3parE,(_ZN41_INTERNAL_e4f623e7_4_k_cu_ddb05b19_1432334cuda3std3__45__cpo5beginE - _ZN41_INTERNAL_e4f623e7_4_k_cu_ddb05b19_1432336thrust24THRUST_300001_SM_1000_NS6system3cpp3parE)
_ZN41_INTERNAL_e4f623e7_4_k_cu_ddb05b19_1432336thrust24THRUST_300001_SM_1000_NS6system3cpp3parE:
	.zero		1
	.type		_ZN41_INTERNAL_e4f623e7_4_k_cu_ddb05b19_1432334cuda3std3__45__cpo5beginE,@object
	.size		_ZN41_INTERNAL_e4f623e7_4_k_cu_ddb05b19_1432334cuda3std3__45__cpo5beginE,(_ZN41_INTERNAL_e4f623e7_4_k_cu_ddb05b19_1432334cuda3std6ranges3__45__cpo5beginE - _ZN41_INTERNAL_e4f623e7_4_k_cu_ddb05b19_1432334cuda3std3__45__cpo5beginE)
_ZN41_INTERNAL_e4f623e7_4_k_cu_ddb05b19_1432334cuda3std3__45__cpo5beginE:
	.zero		1
	.type		_ZN41_INTERNAL_e4f623e7_4_k_cu_ddb05b19_1432334cuda3std6ranges3__45__cpo5beginE,@object
	.size		_ZN41_INTERNAL_e4f623e7_4_k_cu_ddb05b19_1432334cuda3std6ranges3__45__cpo5beginE,(_ZN41_INTERNAL_e4f623e7_4_k_cu_ddb05b19_1432336thrust24THRUST_300001_SM_1000_NS6deviceE - _ZN41_INTERNAL_e4f623e7_4_k_cu_ddb05b19_1432334cuda3std6ranges3__45__cpo5beginE)
_ZN41_INTERNAL_e4f623e7_4_k_cu_ddb05b19_1432334cuda3std6ranges3__45__cpo5beginE:
	.zero		1
	.type		_ZN41_INTERNAL_e4f623e7_4_k_cu_ddb05b19_1432336thrust24THRUST_300001_SM_1000_NS6deviceE,@object
	.size		_ZN41_INTERNAL_e4f623e7_4_k_cu_ddb05b19_1432336thrust24THRUST_300001_SM_1000_NS6deviceE,(_ZN41_INTERNAL_e4f623e7_4_k_cu_ddb05b19_1432334cuda3std3__47nulloptE - _ZN41_INTERNAL_e4f623e7_4_k_cu_ddb05b19_1432336thrust24THRUST_300001_SM_1000_NS6deviceE)
_ZN41_INTERNAL_e4f623e7_4_k_cu_ddb05b19_1432336thrust24THRUST_300001_SM_1000_NS6deviceE:
	.zero		1
	.type		_ZN41_INTERNAL_e4f623e7_4_k_cu_ddb05b19_1432334cuda3std3__47nulloptE,@object
	.size		_ZN41_INTERNAL_e4f623e7_4_k_cu_ddb05b19_1432334cuda3std3__47nulloptE,(_ZN41_INTERNAL_e4f623e7_4_k_cu_ddb05b19_1432334cuda3std6ranges3__45__cpo8distanceE - _ZN41_INTERNAL_e4f623e7_4_k_cu_ddb05b19_1432334cuda3std3__47nulloptE)
_ZN41_INTERNAL_e4f623e7_4_k_cu_ddb05b19_1432334cuda3std3__47nulloptE:
	.zero		1
	.type		_ZN41_INTERNAL_e4f623e7_4_k_cu_ddb05b19_1432334cuda3std6ranges3__45__cpo8distanceE,@object
	.size		_ZN41_INTERNAL_e4f623e7_4_k_cu_ddb05b19_1432334cuda3std6ranges3__45__cpo8distanceE,(_ZN41_INTERNAL_e4f623e7_4_k_cu_ddb05b19_1432336thrust24THRUST_300001_SM_1000_NS12placeholders2_4E - _ZN41_INTERNAL_e4f623e7_4_k_cu_ddb05b19_1432334cuda3std6ranges3__45__cpo8distanceE)
_ZN41_INTERNAL_e4f623e7_4_k_cu_ddb05b19_1432334cuda3std6ranges3__45__cpo8distanceE:
	.zero		1
	.type		_ZN41_INTERNAL_e4f623e7_4_k_cu_ddb05b19_1432336thrust24THRUST_300001_SM_1000_NS12placeholders2_4E,@object
	.size		_ZN41_INTERNAL_e4f623e7_4_k_cu_ddb05b19_1432336thrust24THRUST_300001_SM_1000_NS12placeholders2_4E,(_ZN41_INTERNAL_e4f623e7_4_k_cu_ddb05b19_1432334cuda3std3__45__cpo6rbeginE - _ZN41_INTERNAL_e4f623e7_4_k_cu_ddb05b19_1432336thrust24THRUST_300001_SM_1000_NS12placeholders2_4E)
_ZN41_INTERNAL_e4f623e7_4_k_cu_ddb05b19_1432336thrust24THRUST_300001_SM_1000_NS12placeholders2_4E:
	.zero		1
	.type		_ZN41_INTERNAL_e4f623e7_4_k_cu_ddb05b19_1432334cuda3std3__45__cpo6rbeginE,@object
	.size		_ZN41_INTERNAL_e4f623e7_4_k_cu_ddb05b19_1432334cuda3std3__45__cpo6rbeginE,(_ZN41_INTERNAL_e4f623e7_4_k_cu_ddb05b19_1432334cuda3std6ranges3__45__cpo7advanceE - _ZN41_INTERNAL_e4f623e7_4_k_cu_ddb05b19_1432334cuda3std3__45__cpo6rbeginE)
_ZN41_INTERNAL_e4f623e7_4_k_cu_ddb05b19_1432334cuda3std3__45__cpo6rbeginE:
	.zero		1
	.type		_ZN41_INTERNAL_e4f623e7_4_k_cu_ddb05b19_1432334cuda3std6ranges3__45__cpo7advanceE,@object
	.size		_ZN41_INTERNAL_e4f623e7_4_k_cu_ddb05b19_1432334cuda3std6ranges3__45__cpo7advanceE,(_ZN41_INTERNAL_e4f623e7_4_k_cu_ddb05b19_1432336thrust24THRUST_300001_SM_1000_NS12placeholders3_10E - _ZN41_INTERNAL_e4f623e7_4_k_cu_ddb05b19_1432334cuda3std6ranges3__45__cpo7advanceE)
_ZN41_INTERNAL_e4f623e7_4_k_cu_ddb05b19_1432334cuda3std6ranges3__45__cpo7advanceE:
	.zero		1
	.type		_ZN41_INTERNAL_e4f623e7_4_k_cu_ddb05b19_1432336thrust24THRUST_300001_SM_1000_NS12placeholders3_10E,@object
	.size		_ZN41_INTERNAL_e4f623e7_4_k_cu_ddb05b19_1432336thrust24THRUST_300001_SM_1000_NS12placeholders3_10E,(_ZN41_INTERNAL_e4f623e7_4_k_cu_ddb05b19_1432334cuda3std3__48in_placeE - _ZN41_INTERNAL_e4f623e7_4_k_cu_ddb05b19_1432336thrust24THRUST_300001_SM_1000_NS12placeholders3_10E)
_ZN41_INTERNAL_e4f623e7_4_k_cu_ddb05b19_1432336thrust24THRUST_300001_SM_1000_NS12placeholders3_10E:
	.zero		1
	.type		_ZN41_INTERNAL_e4f623e7_4_k_cu_ddb05b19_1432334cuda3std3__48in_placeE,@object
	.size		_ZN41_INTERNAL_e4f623e7_4_k_cu_ddb05b19_1432334cuda3std3__48in_placeE,(_ZN41_INTERNAL_e4f623e7_4_k_cu_ddb05b19_1432334cuda3std6ranges3__45__cpo4sizeE - _ZN41_INTERNAL_e4f623e7_4_k_cu_ddb05b19_1432334cuda3std3__48in_placeE)
_ZN41_INTERNAL_e4f623e7_4_k_cu_ddb05b19_1432334cuda3std3__48in_placeE:
	.zero		1
	.type		_ZN41_INTERNAL_e4f623e7_4_k_cu_ddb05b19_1432334cuda3std6ranges3__45__cpo4sizeE,@object
	.size		_ZN41_INTERNAL_e4f623e7_4_k_cu_ddb05b19_1432334cuda3std6ranges3__45__cpo4sizeE,(_ZN41_INTERNAL_e4f623e7_4_k_cu_ddb05b19_1432336thrust24THRUST_300001_SM_1000_NS12placeholders2_2E - _ZN41_INTERNAL_e4f623e7_4_k_cu_ddb05b19_1432334cuda3std6ranges3__45__cpo4sizeE)
_ZN41_INTERNAL_e4f623e7_4_k_cu_ddb05b19_1432334cuda3std6ranges3__45__cpo4sizeE:
	.zero		1
	.type		_ZN41_INTERNAL_e4f623e7_4_k_cu_ddb05b19_1432336thrust24THRUST_300001_SM_1000_NS12placeholders2_2E,@object
	.size		_ZN41_INTERNAL_e4f623e7_4_k_cu_ddb05b19_1432336thrust24THRUST_300001_SM_1000_NS12placeholders2_2E,(_ZN41_INTERNAL_e4f623e7_4_k_cu_ddb05b19_1432334cuda3std3__45__cpo6cbeginE - _ZN41_INTERNAL_e4f623e7_4_k_cu_ddb05b19_1432336thrust24THRUST_300001_SM_1000_NS12placeholders2_2E)
_ZN41_INTERNAL_e4f623e7_4_k_cu_ddb05b19_1432336thrust24THRUST_300001_SM_1000_NS12placeholders2_2E:
	.zero		1
	.type		_ZN41_INTERNAL_e4f623e7_4_k_cu_ddb05b19_1432334cuda3std3__45__cpo6cbeginE,@object
	.size		_ZN41_INTERNAL_e4f623e7_4_k_cu_ddb05b19_1432334cuda3std3__45__cpo6cbeginE,(_ZN41_INTERNAL_e4f623e7_4_k_cu_ddb05b19_1432334cuda3std6ranges3__45__cpo6cbeginE - _ZN41_INTERNAL_e4f623e7_4_k_cu_ddb05b19_1432334cuda3std3__45__cpo6cbeginE)
_ZN41_INTERNAL_e4f623e7_4_k_cu_ddb05b19_1432334cuda3std3__45__cpo6cbeginE:
	.zero		1
	.type		_ZN41_INTERNAL_e4f623e7_4_k_cu_ddb05b19_1432334cuda3std6ranges3__45__cpo6cbeginE,@object
	.size		_ZN41_INTERNAL_e4f623e7_4_k_cu_ddb05b19_1432334cuda3std6ranges3__45__cpo6cbeginE,(_ZN41_INTERNAL_e4f623e7_4_k_cu_ddb05b19_1432336thrust24THRUST_300001_SM_1000_NS12placeholders2_6E - _ZN41_INTERNAL_e4f623e7_4_k_cu_ddb05b19_1432334cuda3std6ranges3__45__cpo6cbeginE)
_ZN41_INTERNAL_e4f623e7_4_k_cu_ddb05b19_1432334cuda3std6ranges3__45__cpo6cbeginE:
	.zero		1
	.type		_ZN41_INTERNAL_e4f623e7_4_k_cu_ddb05b19_1432336thrust24THRUST_300001_SM_1000_NS12placeholders2_6E,@object
	.size		_ZN41_INTERNAL_e4f623e7_4_k_cu_ddb05b19_1432336thrust24THRUST_300001_SM_1000_NS12placeholders2_6E,(_ZN41_INTERNAL_e4f623e7_4_k_cu_ddb05b19_1432334cuda3std3__45__cpo7crbeginE - _ZN41_INTERNAL_e4f623e7_4_k_cu_ddb05b19_1432336thrust24THRUST_300001_SM_1000_NS12placeholders2_6E)
_ZN41_INTERNAL_e4f623e7_4_k_cu_ddb05b19_1432336thrust24THRUST_300001_SM_1000_NS12placeholders2_6E:
	.zero		1
	.type		_ZN41_INTERNAL_e4f623e7_4_k_cu_ddb05b19_1432334cuda3std3__45__cpo7crbeginE,@object
	.size		_ZN41_INTERNAL_e4f623e7_4_k_cu_ddb05b19_1432334cuda3std3__45__cpo7crbeginE,(_ZN41_INTERNAL_e4f623e7_4_k_cu_ddb05b19_1432334cuda3std6ranges3__45__cpo4nextE - _ZN41_INTERNAL_e4f623e7_4_k_cu_ddb05b19_1432334cuda3std3__45__cpo7crbeginE)
_ZN41_INTERNAL_e4f623e7_4_k_cu_ddb05b19_1432334cuda3std3__45__cpo7crbeginE:
	.zero		1
	.type		_ZN41_INTERNAL_e4f623e7_4_k_cu_ddb05b19_1432334cuda3std6ranges3__45__cpo4nextE,@object
	.size		_ZN41_INTERNAL_e4f623e7_4_k_cu_ddb05b19_1432334cuda3std6ranges3__45__cpo4nextE,(_ZN41_INTERNAL_e4f623e7_4_k_cu_ddb05b19_1432334cuda3std6ranges3__45__cpo4swapE - _ZN41_INTERNAL_e4f623e7_4_k_cu_ddb05b19_1432334cuda3std6ranges3__45__cpo4nextE)
_ZN41_INTERNAL_e4f623e7_4_k_cu_ddb05b19_1432334cuda3std6ranges3__45__cpo4nextE:
	.zero		1
	.type		_ZN41_INTERNAL_e4f623e7_4_k_cu_ddb05b19_1432334cuda3std6ranges3__45__cpo4swapE,@object
	.size		_ZN41_INTERNAL_e4f623e7_4_k_cu_ddb05b19_1432334cuda3std6ranges3__45__cpo4swapE,(_ZN41_INTERNAL_e4f623e7_4_k_cu_ddb05b19_1432336thrust24THRUST_300001_SM_1000_NS8cuda_cub10par_nosyncE - _ZN41_INTERNAL_e4f623e7_4_k_cu_ddb05b19_1432334cuda3std6ranges3__45__cpo4swapE)
_ZN41_INTERNAL_e4f623e7_4_k_cu_ddb05b19_1432334cuda3std6ranges3__45__cpo4swapE:
	.zero		1
	.type		_ZN41_INTERNAL_e4f623e7_4_k_cu_ddb05b19_1432336thrust24THRUST_300001_SM_1000_NS8cuda_cub10par_nosyncE,@object
	.size		_ZN41_INTERNAL_e4f623e7_4_k_cu_ddb05b19_1432336thrust24THRUST_300001_SM_1000_NS8cuda_cub10par_nosyncE,(_ZN41_INTERNAL_e4f623e7_4_k_cu_ddb05b19_1432336thrust24THRUST_300001_SM_1000_NS3seqE - _ZN41_INTERNAL_e4f623e7_4_k_cu_ddb05b19_1432336thrust24THRUST_300001_SM_1000_NS8cuda_cub10par_nosyncE)
_ZN41_INTERNAL_e4f623e7_4_k_cu_ddb05b19_1432336thrust24THRUST_300001_SM_1000_NS8cuda_cub10par_nosyncE:
	.zero		1
	.type		_ZN41_INTERNAL_e4f623e7_4_k_cu_ddb05b19_1432336thrust24THRUST_300001_SM_1000_NS3seqE,@object
	.size		_ZN41_INTERNAL_e4f623e7_4_k_cu_ddb05b19_1432336thrust24THRUST_300001_SM_1000_NS3seqE,(_ZN41_INTERNAL_e4f623e7_4_k_cu_ddb05b19_1432334cuda3std3__420unreachable_sentinelE - _ZN41_INTERNAL_e4f623e7_4_k_cu_ddb05b19_1432336thrust24THRUST_300001_SM_1000_NS3seqE)
_ZN41_INTERNAL_e4f623e7_4_k_cu_ddb05b19_1432336thrust24THRUST_300001_SM_1000_NS3seqE:
	.zero		1
	.type		_ZN41_INTERNAL_e4f623e7_4_k_cu_ddb05b19_1432334cuda3std3__420unreachable_sentinelE,@object
	.size		_ZN41_INTERNAL_e4f623e7_4_k_cu_ddb05b19_1432334cuda3std3__420unreachable_sentinelE,(_ZN41_INTERNAL_e4f623e7_4_k_cu_ddb05b19_1432334cuda3std6ranges3__45__cpo5ssizeE - _ZN41_INTERNAL_e4f623e7_4_k_cu_ddb05b19_1432334cuda3std3__420unreachable_sentinelE)
_ZN41_INTERNAL_e4f623e7_4_k_cu_ddb05b19_1432334cuda3std3__420unreachable_sentinelE:
	.zero		1
	.type		_ZN41_INTERNAL_e4f623e7_4_k_cu_ddb05b19_1432334cuda3std6ranges3__45__cpo5ssizeE,@object
	.size		_ZN41_INTERNAL_e4f623e7_4_k_cu_ddb05b19_1432334cuda3std6ranges3__45__cpo5ssizeE,(_ZN41_INTERNAL_e4f623e7_4_k_cu_ddb05b19_1432336thrust24THRUST_300001_SM_1000_NS12placeholders2_3E - _ZN41_INTERNAL_e4f623e7_4_k_cu_ddb05b19_1432334cuda3std6ranges3__45__cpo5ssizeE)
_ZN41_INTERNAL_e4f623e7_4_k_cu_ddb05b19_1432334cuda3std6ranges3__45__cpo5ssizeE:
	.zero		1
	.type		_ZN41_INTERNAL_e4f623e7_4_k_cu_ddb05b19_1432336thrust24THRUST_300001_SM_1000_NS12placeholders2_3E,@object
	.size		_ZN41_INTERNAL_e4f623e7_4_k_cu_ddb05b19_1432336thrust24THRUST_300001_SM_1000_NS12placeholders2_3E,(_ZN41_INTERNAL_e4f623e7_4_k_cu_ddb05b19_1432334cuda3std3__45__cpo4cendE - _ZN41_INTERNAL_e4f623e7_4_k_cu_ddb05b19_1432336thrust24THRUST_300001_SM_1000_NS12placeholders2_3E)
_ZN41_INTERNAL_e4f623e7_4_k_cu_ddb05b19_1432336thrust24THRUST_300001_SM_1000_NS12placeholders2_3E:
	.zero		1
	.type		_ZN41_INTERNAL_e4f623e7_4_k_cu_ddb05b19_1432334cuda3std3__45__cpo4cendE,@object
	.size		_ZN41_INTERNAL_e4f623e7_4_k_cu_ddb05b19_1432334cuda3std3__45__cpo4cendE,(_ZN41_INTERNAL_e4f623e7_4_k_cu_ddb05b19_1432334cuda3std6ranges3__45__cpo4cendE - _ZN41_INTERNAL_e4f623e7_4_k_cu_ddb05b19_1432334cuda3std3__45__cpo4cendE)
_ZN41_INTERNAL_e4f623e7_4_k_cu_ddb05b19_1432334cuda3std3__45__cpo4cendE:
	.zero		1
	.type		_ZN41_INTERNAL_e4f623e7_4_k_cu_ddb05b19_1432334cuda3std6ranges3__45__cpo4cendE,@object
	.size		_ZN41_INTERNAL_e4f623e7_4_k_cu_ddb05b19_1432334cuda3std6ranges3__45__cpo4cendE,(_ZN41_INTERNAL_e4f623e7_4_k_cu_ddb05b19_1432336thrust24THRUST_300001_SM_1000_NS12placeholders2_7E - _ZN41_INTERNAL_e4f623e7_4_k_cu_ddb05b19_1432334cuda3std6ranges3__45__cpo4cendE)
_ZN41_INTERNAL_e4f623e7_4_k_cu_ddb05b19_1432334cuda3std6ranges3__45__cpo4cendE:
	.zero		1
	.type		_ZN41_INTERNAL_e4f623e7_4_k_cu_ddb05b19_1432336thrust24THRUST_300001_SM_1000_NS12placeholders2_7E,@object
	.size		_ZN41_INTERNAL_e4f623e7_4_k_cu_ddb05b19_1432336thrust24THRUST_300001_SM_1000_NS12placeholders2_7E,(_ZN41_INTERNAL_e4f623e7_4_k_cu_ddb05b19_1432334cuda3std3__45__cpo5crendE - _ZN41_INTERNAL_e4f623e7_4_k_cu_ddb05b19_1432336thrust24THRUST_300001_SM_1000_NS12placeholders2_7E)
_ZN41_INTERNAL_e4f623e7_4_k_cu_ddb05b19_1432336thrust24THRUST_300001_SM_1000_NS12placeholders2_7E:
	.zero		1
	.type		_ZN41_INTERNAL_e4f623e7_4_k_cu_ddb05b19_1432334cuda3std3__45__cpo5crendE,@object
	.size		_ZN41_INTERNAL_e4f623e7_4_k_cu_ddb05b19_1432334cuda3std3__45__cpo5crendE,(_ZN41_INTERNAL_e4f623e7_4_k_cu_ddb05b19_1432334cuda3std6ranges3__45__cpo4prevE - _ZN41_INTERNAL_e4f623e7_4_k_cu_ddb05b19_1432334cuda3std3__45__cpo5crendE)
_ZN41_INTERNAL_e4f623e7_4_k_cu_ddb05b19_1432334cuda3std3__45__cpo5crendE:
	.zero		1
	.type		_ZN41_INTERNAL_e4f623e7_4_k_cu_ddb05b19_1432334cuda3std6ranges3__45__cpo4prevE,@object
	.size		_ZN41_INTERNAL_e4f623e7_4_k_cu_ddb05b19_1432334cuda3std6ranges3__45__cpo4prevE,(_ZN41_INTERNAL_e4f623e7_4_k_cu_ddb05b19_1432334cuda3std6ranges3__45__cpo9iter_moveE - _ZN41_INTERNAL_e4f623e7_4_k_cu_ddb05b19_1432334cuda3std6ranges3__45__cpo4prevE)
_ZN41_INTERNAL_e4f623e7_4_k_cu_ddb05b19_1432334cuda3std6ranges3__45__cpo4prevE:
	.zero		1
	.type		_ZN41_INTERNAL_e4f623e7_4_k_cu_ddb05b19_1432334cuda3std6ranges3__45__cpo9iter_moveE,@object
	.size		_ZN41_INTERNAL_e4f623e7_4_k_cu_ddb05b19_1432334cuda3std6ranges3__45__cpo9iter_moveE,(_ZN41_INTERNAL_e4f623e7_4_k_cu_ddb05b19_1432336thrust24THRUST_300001_SM_1000_NS6system6detail10sequential3seqE - _ZN41_INTERNAL_e4f623e7_4_k_cu_ddb05b19_1432334cuda3std6ranges3__45__cpo9iter_moveE)
_ZN41_INTERNAL_e4f623e7_4_k_cu_ddb05b19_1432334cuda3std6ranges3__45__cpo9iter_moveE:
	.zero		1
	.type		_ZN41_INTERNAL_e4f623e7_4_k_cu_ddb05b19_1432336thrust24THRUST_300001_SM_1000_NS6system6detail10sequential3seqE,@object
	.size		_ZN41_INTERNAL_e4f623e7_4_k_cu_ddb05b19_1432336thrust24THRUST_300001_SM_1000_NS6system6detail10sequential3seqE,(_ZN41_INTERNAL_e4f623e7_4_k_cu_ddb05b19_1432336thrust24THRUST_300001_SM_1000_NS12placeholders2_9E - _ZN41_INTERNAL_e4f623e7_4_k_cu_ddb05b19_1432336thrust24THRUST_300001_SM_1000_NS6system6detail10sequential3seqE)
_ZN41_INTERNAL_e4f623e7_4_k_cu_ddb05b19_1432336thrust24THRUST_300001_SM_1000_NS6system6detail10sequential3seqE:
	.zero		1
	.type		_ZN41_INTERNAL_e4f623e7_4_k_cu_ddb05b19_1432336thrust24THRUST_300001_SM_1000_NS12placeholders2_9E,@object
	.size		_ZN41_INTERNAL_e4f623e7_4_k_cu_ddb05b19_1432336thrust24THRUST_300001_SM_1000_NS12placeholders2_9E,(_ZN41_INTERNAL_e4f623e7_4_k_cu_ddb05b19_1432334cuda3std3__419piecewise_constructE - _ZN41_INTERNAL_e4f623e7_4_k_cu_ddb05b19_1432336thrust24THRUST_300001_SM_1000_NS12placeholders2_9E)
_ZN41_INTERNAL_e4f623e7_4_k_cu_ddb05b19_1432336thrust24THRUST_300001_SM_1000_NS12placeholders2_9E:
	.zero		1
	.type		_ZN41_INTERNAL_e4f623e7_4_k_cu_ddb05b19_1432334cuda3std3__419piecewise_constructE,@object
	.size		_ZN41_INTERNAL_e4f623e7_4_k_cu_ddb05b19_1432334cuda3std3__419piecewise_constructE,(_ZN41_INTERNAL_e4f623e7_4_k_cu_ddb05b19_1432334cuda3std6ranges3__45__cpo5cdataE - _ZN41_INTERNAL_e4f623e7_4_k_cu_ddb05b19_1432334cuda3std3__419piecewise_constructE)
_ZN41_INTERNAL_e4f623e7_4_k_cu_ddb05b19_1432334cuda3std3__419piecewise_constructE:
	.zero		1
	.type		_ZN41_INTERNAL_e4f623e7_4_k_cu_ddb05b19_1432334cuda3std6ranges3__45__cpo5cdataE,@object
	.size		_ZN41_INTERNAL_e4f623e7_4_k_cu_ddb05b19_1432334cuda3std6ranges3__45__cpo5cdataE,(_ZN41_INTERNAL_e4f623e7_4_k_cu_ddb05b19_1432336thrust24THRUST_300001_SM_1000_NS12placeholders2_1E - _ZN41_INTERNAL_e4f623e7_4_k_cu_ddb05b19_1432334cuda3std6ranges3__45__cpo5cdataE)
_ZN41_INTERNAL_e4f623e7_4_k_cu_ddb05b19_1432334cuda3std6ranges3__45__cpo5cdataE:
	.zero		1
	.type		_ZN41_INTERNAL_e4f623e7_4_k_cu_ddb05b19_1432336thrust24THRUST_300001_SM_1000_NS12placeholders2_1E,@object
	.size		_ZN41_INTERNAL_e4f623e7_4_k_cu_ddb05b19_1432336thrust24THRUST_300001_SM_1000_NS12placeholders2_1E,(_ZN41_INTERNAL_e4f623e7_4_k_cu_ddb05b19_1432334cuda3std3__45__cpo3endE - _ZN41_INTERNAL_e4f623e7_4_k_cu_ddb05b19_1432336thrust24THRUST_300001_SM_1000_NS12placeholders2_1E)
_ZN41_INTERNAL_e4f623e7_4_k_cu_ddb05b19_1432336thrust24THRUST_300001_SM_1000_NS12placeholders2_1E:
	.zero		1
	.type		_ZN41_INTERNAL_e4f623e7_4_k_cu_ddb05b19_1432334cuda3std3__45__cpo3endE,@object
	.size		_ZN41_INTERNAL_e4f623e7_4_k_cu_ddb05b19_1432334cuda3std3__45__cpo3endE,(_ZN41_INTERNAL_e4f623e7_4_k_cu_ddb05b19_1432334cuda3std6ranges3__45__cpo3endE - _ZN41_INTERNAL_e4f623e7_4_k_cu_ddb05b19_1432334cuda3std3__45__cpo3endE)
_ZN41_INTERNAL_e4f623e7_4_k_cu_ddb05b19_1432334cuda3std3__45__cpo3endE:
	.zero		1
	.type		_ZN41_INTERNAL_e4f623e7_4_k_cu_ddb05b19_1432334cuda3std6ranges3__45__cpo3endE,@object
	.size		_ZN41_INTERNAL_e4f623e7_4_k_cu_ddb05b19_1432334cuda3std6ranges3__45__cpo3endE,(_ZN41_INTERNAL_e4f623e7_4_k_cu_ddb05b19_1432336thrust24THRUST_300001_SM_1000_NS12placeholders2_5E - _ZN41_INTERNAL_e4f623e7_4_k_cu_ddb05b19_1432334cuda3std6ranges3__45__cpo3endE)
_ZN41_INTERNAL_e4f623e7_4_k_cu_ddb05b19_1432334cuda3std6ranges3__45__cpo3endE:
	.zero		1
	.type		_ZN41_INTERNAL_e4f623e7_4_k_cu_ddb05b19_1432336thrust24THRUST_300001_SM_1000_NS12placeholders2_5E,@object
	.size		_ZN41_INTERNAL_e4f623e7_4_k_cu_ddb05b19_1432336thrust24THRUST_300001_SM_1000_NS12placeholders2_5E,(_ZN41_INTERNAL_e4f623e7_4_k_cu_ddb05b19_1432334cuda3std3__45__cpo4rendE - _ZN41_INTERNAL_e4f623e7_4_k_cu_ddb05b19_1432336thrust24THRUST_300001_SM_1000_NS12placeholders2_5E)
_ZN41_INTERNAL_e4f623e7_4_k_cu_ddb05b19_1432336thrust24THRUST_300001_SM_1000_NS12placeholders2_5E:
	.zero		1
	.type		_ZN41_INTERNAL_e4f623e7_4_k_cu_ddb05b19_1432334cuda3std3__45__cpo4rendE,@object
	.size		_ZN41_INTERNAL_e4f623e7_4_k_cu_ddb05b19_1432334cuda3std3__45__cpo4rendE,(_ZN41_INTERNAL_e4f623e7_4_k_cu_ddb05b19_1432334cuda3std6ranges3__45__cpo9iter_swapE - _ZN41_INTERNAL_e4f623e7_4_k_cu_ddb05b19_1432334cuda3std3__45__cpo4rendE)
_ZN41_INTERNAL_e4f623e7_4_k_cu_ddb05b19_1432334cuda3std3__45__cpo4rendE:
	.zero		1
	.type		_ZN41_INTERNAL_e4f623e7_4_k_cu_ddb05b19_1432334cuda3std6ranges3__45__cpo9iter_swapE,@object
	.size		_ZN41_INTERNAL_e4f623e7_4_k_cu_ddb05b19_1432334cuda3std6ranges3__45__cpo9iter_swapE,(_ZN41_INTERNAL_e4f623e7_4_k_cu_ddb05b19_1432334cuda3std3__48unexpectE - _ZN41_INTERNAL_e4f623e7_4_k_cu_ddb05b19_1432334cuda3std6ranges3__45__cpo9iter_swapE)
_ZN41_INTERNAL_e4f623e7_4_k_cu_ddb05b19_1432334cuda3std6ranges3__45__cpo9iter_swapE:
	.zero		1
	.type		_ZN41_INTERNAL_e4f623e7_4_k_cu_ddb05b19_1432334cuda3std3__48unexpectE,@object
	.size		_ZN41_INTERNAL_e4f623e7_4_k_cu_ddb05b19_1432334cuda3std3__48unexpectE,(_ZN41_INTERNAL_e4f623e7_4_k_cu_ddb05b19_1432336thrust24THRUST_300001_SM_1000_NS8cuda_cub3parE - _ZN41_INTERNAL_e4f623e7_4_k_cu_ddb05b19_1432334cuda3std3__48unexpectE)
_ZN41_INTERNAL_e4f623e7_4_k_cu_ddb05b19_1432334cuda3std3__48unexpectE:
	.zero		1
	.type		_ZN41_INTERNAL_e4f623e7_4_k_cu_ddb05b19_1432336thrust24THRUST_300001_SM_1000_NS8cuda_cub3parE,@object
	.size		_ZN41_INTERNAL_e4f623e7_4_k_cu_ddb05b19_1432336thrust24THRUST_300001_SM_1000_NS8cuda_cub3parE,(.L_29 - _ZN41_INTERNAL_e4f623e7_4_k_cu_ddb05b19_1432336thrust24THRUST_300001_SM_1000_NS8cuda_cub3parE)
_ZN41_INTERNAL_e4f623e7_4_k_cu_ddb05b19_1432336thrust24THRUST_300001_SM_1000_NS8cuda_cub3parE:
	.zero		1
.L_29:


//--------------------- .nv.constant0._ZN3cub18CUB_300001_SM_10006detail11EmptyKernelIvEEvv --------------------------
	.section	.nv.constant0._ZN3cub18CUB_300001_SM_10006detail11EmptyKernelIvEEvv,"a",@progbits
	.sectionflags	@""
	.align	4
.nv.constant0._ZN3cub18CUB_300001_SM_10006detail11EmptyKernelIvEEvv:
	.zero		896


//--------------------- SYMBOLS --------------------------

	.type		.nv.reservedSmem.offset0,@object
	.size		.nv.reservedSmem.offset0,0x4
